//
// Generated by NVIDIA NVVM Compiler
//
// Compiler Build ID: CL-36424714
// Cuda compilation tools, release 13.0, V13.0.88
// Based on NVVM 20.0.0
//

.version 9.0
.target sm_100
.address_size 64

	// .globl	_Z20F_hardsigmoid_kernelPfS_
.global .align 4 .b8 x[256];
.global .align 4 .b8 x_plus_3[256];
.global .align 4 .b8 scaled[256];
.global .align 4 .b8 zeros[256];
.global .align 4 .b8 ones[256];
.global .align 4 .b8 clamp_low[256];
.global .align 4 .b8 result[256];

.visible .entry _Z20F_hardsigmoid_kernelPfS_(
	.param .u64 .ptr .align 1 _Z20F_hardsigmoid_kernelPfS__param_0,
	.param .u64 .ptr .align 1 _Z20F_hardsigmoid_kernelPfS__param_1
)
{
	.reg .pred 	%p<4>;
	.reg .b32 	%r<13>;
	.reg .b32 	%f<6>;
	.reg .b64 	%rd<31>;

	ld.param.u64 	%rd1, [_Z20F_hardsigmoid_kernelPfS__param_0];
	ld.param.u64 	%rd2, [_Z20F_hardsigmoid_kernelPfS__param_1];
	mov.u32 	%r3, %tid.y;
	mov.u32 	%r4, %ctaid.y;
	mov.u32 	%r5, %ntid.y;
	mad.lo.s32 	%r1, %r4, %r5, %r3;
	mov.u32 	%r6, %tid.x;
	mov.u32 	%r7, %ctaid.x;
	mov.u32 	%r8, %ntid.x;
	mad.lo.s32 	%r2, %r7, %r8, %r6;
	setp.gt.u32 	%p1, %r1, 7;
	setp.gt.s32 	%p2, %r2, 7;
	or.pred  	%p3, %p1, %p2;
	@%p3 bra 	$L__BB0_2;
	cvta.to.global.u64 	%rd3, %rd1;
	cvta.to.global.u64 	%rd4, %rd2;
	shl.b32 	%r9, %r1, 3;
	add.s32 	%r10, %r9, %r2;
	mul.wide.s32 	%rd5, %r10, 4;
	add.s64 	%rd6, %rd3, %rd5;
	ld.global.f32 	%f1, [%rd6];
	mul.wide.u32 	%rd7, %r1, 32;
	mov.u64 	%rd8, x;
	add.s64 	%rd9, %rd8, %rd7;
	mul.wide.s32 	%rd10, %r2, 4;
	add.s64 	%rd11, %rd9, %rd10;
	st.global.f32 	[%rd11], %f1;
	add.f32 	%f2, %f1, 0f40400000;
	mov.u64 	%rd12, x_plus_3;
	add.s64 	%rd13, %rd12, %rd7;
	add.s64 	%rd14, %rd13, %rd10;
	st.global.f32 	[%rd14], %f2;
	div.rn.f32 	%f3, %f2, 0f40C00000;
	mov.u64 	%rd15, scaled;
	add.s64 	%rd16, %rd15, %rd7;
	add.s64 	%rd17, %rd16, %rd10;
	st.global.f32 	[%rd17], %f3;
	mov.u64 	%rd18, zeros;
	add.s64 	%rd19, %rd18, %rd7;
	add.s64 	%rd20, %rd19, %rd10;
	mov.b32 	%r11, 0;
	st.global.u32 	[%rd20], %r11;
	mov.u64 	%rd21, ones;
	add.s64 	%rd22, %rd21, %rd7;
	add.s64 	%rd23, %rd22, %rd10;
	mov.b32 	%r12, 1065353216;
	st.global.u32 	[%rd23], %r12;
	max.f32 	%f4, %f3, 0f00000000;
	mov.u64 	%rd24, clamp_low;
	add.s64 	%rd25, %rd24, %rd7;
	add.s64 	%rd26, %rd25, %rd10;
	st.global.f32 	[%rd26], %f4;
	min.f32 	%f5, %f4, 0f3F800000;
	mov.u64 	%rd27, result;
	add.s64 	%rd28, %rd27, %rd7;
	add.s64 	%rd29, %rd28, %rd10;
	st.global.f32 	[%rd29], %f5;
	add.s64 	%rd30, %rd4, %rd5;
	st.global.f32 	[%rd30], %f5;
$L__BB0_2:
	ret;

}


// ===== COMPILED SASS (sm_100) =====

	.target	sm_100

	.elftype	@"ET_EXEC"


//--------------------- .note.nv.tkinfo           --------------------------
	.section	.note.nv.tkinfo,"",@"SHT_NOTE"
	.sectionflags	@"SHF_NOTE_NV_TKINFO"
	.tkinfo
        /*0018*/ 	.word	0x00000002
        /*0030*/ 	.string	""
        /*0030*/ 	.string	"ptxas"
        /*0030*/ 	.string	"Cuda compilation tools, release 13.0, V13.0.88"
        /*0030*/ 	.string	"Build cuda_13.0.r13.0/compiler.36424714_0"
        /*0030*/ 	.string	"-arch sm_100 -m 64 "



//--------------------- .note.nv.cuinfo           --------------------------
	.section	.note.nv.cuinfo,"",@"SHT_NOTE"
	.sectionflags	@"SHF_NOTE_NV_CUINFO"
        /*0018*/ 	.short	0x0002
        /*001a*/ 	.short	0x0064
        /*001c*/ 	.short	0x0082
	.zero		2


//--------------------- .nv.info                  --------------------------
	.section	.nv.info,"",@"SHT_CUDA_INFO"
	.align	4


	//----- nvinfo : EIATTR_REGCOUNT
	.align		4
        /*0000*/ 	.byte	0x04, 0x2f
        /*0002*/ 	.short	(.L_8 - .L_7)
	.align		4
.L_7:
        /*0004*/ 	.word	index@(_Z20F_hardsigmoid_kernelPfS_)
        /*0008*/ 	.word	0x00000018


	//----- nvinfo : EIATTR_FRAME_SIZE
	.align		4
.L_8:
        /*000c*/ 	.byte	0x04, 0x11
        /*000e*/ 	.short	(.L_10 - .L_9)
	.align		4
.L_9:
        /*0010*/ 	.word	index@($__internal_0_$__cuda_sm3x_div_rn_noftz_f32_slowpath)
        /*0014*/ 	.word	0x00000000


	//----- nvinfo : EIATTR_FRAME_SIZE
	.align		4
.L_10:
        /*0018*/ 	.byte	0x04, 0x11
        /*001a*/ 	.short	(.L_12 - .L_11)
	.align		4
.L_11:
        /*001c*/ 	.word	index@(_Z20F_hardsigmoid_kernelPfS_)
        /*0020*/ 	.word	0x00000000


	//----- nvinfo : EIATTR_MIN_STACK_SIZE
	.align		4
.L_12:
        /*0024*/ 	.byte	0x04, 0x12
        /*0026*/ 	.short	(.L_14 - .L_13)
	.align		4
.L_13:
        /*0028*/ 	.word	index@(_Z20F_hardsigmoid_kernelPfS_)
        /*002c*/ 	.word	0x00000000
.L_14:


//--------------------- .nv.compat                --------------------------
	.section	.nv.compat,"",@"SHT_CUDA_COMPAT_INFO"
	.align	4
        /*0000*/ 	.byte	0x02, 0x09, 0x00, 0x00, 0x02, 0x02, 0x01, 0x00, 0x02, 0x05, 0x05, 0x00, 0x03, 0x07, 0x01, 0x01
        /*0010*/ 	.byte	0x02, 0x03, 0x00, 0x00, 0x02, 0x06, 0x01, 0x00, 0x04, 0x0b, 0x08, 0x00, 0x01, 0x00, 0x00, 0x00
        /*0020*/ 	.byte	0x00, 0x00, 0x00, 0x00


//--------------------- .nv.info._Z20F_hardsigmoid_kernelPfS_ --------------------------
	.section	.nv.info._Z20F_hardsigmoid_kernelPfS_,"",@"SHT_CUDA_INFO"
	.sectionflags	@""
	.align	4


	//----- nvinfo : EIATTR_CUDA_API_VERSION
	.align		4
        /*0000*/ 	.byte	0x04, 0x37
        /*0002*/ 	.short	(.L_16 - .L_15)
.L_15:
        /*0004*/ 	.word	0x00000082


	//----- nvinfo : EIATTR_KPARAM_INFO
	.align		4
.L_16:
        /*0008*/ 	.byte	0x04, 0x17
        /*000a*/ 	.short	(.L_18 - .L_17)
.L_17:
        /*000c*/ 	.word	0x00000000
        /*0010*/ 	.short	0x0001
        /*0012*/ 	.short	0x0008
        /*0014*/ 	.byte	0x00, 0xf5, 0x21, 0x00


	//----- nvinfo : EIATTR_KPARAM_INFO
	.align		4
.L_18:
        /*0018*/ 	.byte	0x04, 0x17
        /*001a*/ 	.short	(.L_20 - .L_19)
.L_19:
        /*001c*/ 	.word	0x00000000
        /*0020*/ 	.short	0x0000
        /*0022*/ 	.short	0x0000
        /*0024*/ 	.byte	0x00, 0xf5, 0x21, 0x00


	//----- nvinfo : EIATTR_SPARSE_MMA_MASK
	.align		4
.L_20:
        /*0028*/ 	.byte	0x03, 0x50
        /*002a*/ 	.short	0x0000


	//----- nvinfo : EIATTR_MAXREG_COUNT
	.align		4
        /*002c*/ 	.byte	0x03, 0x1b
        /*002e*/ 	.short	0x00ff


	//----- nvinfo : EIATTR_MERCURY_ISA_VERSION
	.align		4
        /*0030*/ 	.byte	0x03, 0x5f
        /*0032*/ 	.short	0x0101


	//----- nvinfo : EIATTR_VRC_CTA_INIT_COUNT
	.align		4
        /*0034*/ 	.byte	0x02, 0x4a
	.zero		1
	.zero		1


	//----- nvinfo : EIATTR_EXIT_INSTR_OFFSETS
	.align		4
        /*0038*/ 	.byte	0x04, 0x1c
        /*003a*/ 	.short	(.L_22 - .L_21)


	//   ....[0]....
.L_21:
        /*003c*/ 	.word	0x000000b0


	//   ....[1]....
        /*0040*/ 	.word	0x00000420


	//----- nvinfo : EIATTR_CRS_STACK_SIZE
	.align		4
.L_22:
        /*0044*/ 	.byte	0x04, 0x1e
        /*0046*/ 	.short	(.L_24 - .L_23)
.L_23:
        /*0048*/ 	.word	0x00000000


	//----- nvinfo : EIATTR_CBANK_PARAM_SIZE
	.align		4
.L_24:
        /*004c*/ 	.byte	0x03, 0x19
        /*004e*/ 	.short	0x0010


	//----- nvinfo : EIATTR_PARAM_CBANK
	.align		4
        /*0050*/ 	.byte	0x04, 0x0a
        /*0052*/ 	.short	(.L_26 - .L_25)
	.align		4
.L_25:
        /*0054*/ 	.word	index@(.nv.constant0._Z20F_hardsigmoid_kernelPfS_)
        /*0058*/ 	.short	0x0380
        /*005a*/ 	.short	0x0010


	//----- nvinfo : EIATTR_SW_WAR
	.align		4
.L_26:
        /*005c*/ 	.byte	0x04, 0x36
        /*005e*/ 	.short	(.L_28 - .L_27)
.L_27:
        /*0060*/ 	.word	0x00000008
.L_28:


//--------------------- .nv.callgraph             --------------------------
	.section	.nv.callgraph,"",@"SHT_CUDA_CALLGRAPH"
	.align	4
	.sectionentsize	8
	.align		4
        /*0000*/ 	.word	0x00000000
	.align		4
        /*0004*/ 	.word	0xffffffff
	.align		4
        /*0008*/ 	.word	0x00000000
	.align		4
        /*000c*/ 	.word	0xfffffffe
	.align		4
        /*0010*/ 	.word	0x00000000
	.align		4
        /*0014*/ 	.word	0xfffffffd
	.align		4
        /*0018*/ 	.word	0x00000000
	.align		4
        /*001c*/ 	.word	0xfffffffc


//--------------------- .nv.constant4             --------------------------
	.section	.nv.constant4,"a",@progbits
	.align	8
	.align		8
.nv.constant4:
        /*0000*/ 	.dword	x
	.align		8
        /*0008*/ 	.dword	x_plus_3
	.align		8
        /*0010*/ 	.dword	scaled
	.align		8
        /*0018*/ 	.dword	zeros
	.align		8
        /*0020*/ 	.dword	ones
	.align		8
        /*0028*/ 	.dword	clamp_low
	.align		8
        /*0030*/ 	.dword	result


//--------------------- .text._Z20F_hardsigmoid_kernelPfS_ --------------------------
	.section	.text._Z20F_hardsigmoid_kernelPfS_,"ax",@progbits
	.align	128
        .global         _Z20F_hardsigmoid_kernelPfS_
        .type           _Z20F_hardsigmoid_kernelPfS_,@function
        .size           _Z20F_hardsigmoid_kernelPfS_,(.L_x_15 - _Z20F_hardsigmoid_kernelPfS_)
        .other          _Z20F_hardsigmoid_kernelPfS_,@"STO_CUDA_ENTRY STV_DEFAULT"
_Z20F_hardsigmoid_kernelPfS_:
.text._Z20F_hardsigmoid_kernelPfS_:
[----:B------:R-:W-:Y:S01]  /*0000*/  LDC R1, c[0x0][0x37c] ;  /* 0x0000df00ff017b82 */ /* 0x000fe20000000800 */
[----:B------:R-:W0:Y:S07]  /*0010*/  S2R R3, SR_TID.X ;  /* 0x0000000000037919 */ /* 0x000e2e0000002100 */
[----:B------:R-:W1:Y:S01]  /*0020*/  LDC R5, c[0x0][0x364] ;  /* 0x0000d900ff057b82 */ /* 0x000e620000000800 */
[----:B------:R-:W1:Y:S07]  /*0030*/  S2R R4, SR_TID.Y ;  /* 0x0000000000047919 */ /* 0x000e6e0000002200 */
[----:B------:R-:W0:Y:S08]  /*0040*/  S2UR UR5, SR_CTAID.X ;  /* 0x00000000000579c3 */ /* 0x000e300000002500 */
[----:B------:R-:W0:Y:S08]  /*0050*/  LDC R0, c[0x0][0x360] ;  /* 0x0000d800ff007b82 */ /* 0x000e300000000800 */
[----:B------:R-:W1:Y:S01]  /*0060*/  S2UR UR4, SR_CTAID.Y ;  /* 0x00000000000479c3 */ /* 0x000e620000002600 */
[----:B0-----:R-:W-:-:S05]  /*0070*/  IMAD R3, R0, UR5, R3 ;  /* 0x0000000500037c24 */ /* 0x001fca000f8e0203 */
[----:B------:R-:W-:Y:S01]  /*0080*/  ISETP.GT.AND P0, PT, R3, 0x7, PT ;  /* 0x000000070300780c */ /* 0x000fe20003f04270 */
[----:B-1----:R-:W-:-:S05]  /*0090*/  IMAD R4, R5, UR4, R4 ;  /* 0x0000000405047c24 */ /* 0x002fca000f8e0204 */
[----:B------:R-:W-:-:S13]  /*00a0*/  ISETP.GT.U32.OR P0, PT, R4, 0x7, P0 ;  /* 0x000000070400780c */ /* 0x000fda0000704470 */
[----:B------:R-:W-:Y:S05]  /*00b0*/  @P0 EXIT ;  /* 0x000000000000094d */ /* 0x000fea0003800000 */
[----:B------:R-:W0:Y:S01]  /*00c0*/  LDC.64 R6, c[0x0][0x380] ;  /* 0x0000e000ff067b82 */ /* 0x000e220000000a00 */
[----:B------:R-:W1:Y:S01]  /*00d0*/  LDCU.64 UR6, c[0x0][0x358] ;  /* 0x00006b00ff0677ac */ /* 0x000e620008000a00 */
[----:B------:R-:W-:-:S06]  /*00e0*/  IMAD R2, R4, 0x8, R3 ;  /* 0x0000000804027824 */ /* 0x000fcc00078e0203 */
[----:B------:R-:W2:Y:S08]  /*00f0*/  LDC.64 R8, c[0x4][RZ] ;  /* 0x01000000ff087b82 */ /* 0x000eb00000000a00 */
[----:B------:R-:W3:Y:S01]  /*0100*/  LDC.64 R10, c[0x4][0x8] ;  /* 0x01000200ff0a7b82 */ /* 0x000ee20000000a00 */
[----:B0-----:R-:W-:-:S06]  /*0110*/  IMAD.WIDE R6, R2, 0x4, R6 ;  /* 0x0000000402067825 */ /* 0x001fcc00078e0206 */
[----:B-1----:R-:W4:Y:S01]  /*0120*/  LDG.E R7, desc[UR6][R6.64] ;  /* 0x0000000606077981 */ /* 0x002f22000c1e1900 */
[----:B------:R-:W-:Y:S02]  /*0130*/  HFMA2 R5, -RZ, RZ, 2.375, 0 ;  /* 0x40c00000ff057431 */ /* 0x000fe400000001ff */
[----:B--2---:R-:W-:Y:S01]  /*0140*/  IMAD.WIDE.U32 R8, R4, 0x20, R8 ;  /* 0x0000002004087825 */ /* 0x004fe200078e0008 */
[----:B------:R-:W-:Y:S03]  /*0150*/  BSSY.RECONVERGENT B1, `(.L_x_0) ;  /* 0x0000012000017945 */ /* 0x000fe60003800200 */
[----:B------:R-:W-:Y:S02]  /*0160*/  IMAD.MOV.U32 R12, RZ, RZ, 0x3e2aaaab ;  /* 0x3e2aaaabff0c7424 */ /* 0x000fe400078e00ff */
[----:B------:R-:W-:-:S04]  /*0170*/  IMAD.WIDE R8, R3, 0x4, R8 ;  /* 0x0000000403087825 */ /* 0x000fc800078e0208 */
[----:B------:R-:W-:Y:S01]  /*0180*/  FFMA R5, R12, -R5, 1 ;  /* 0x3f8000000c057423 */ /* 0x000fe20000000805 */
[----:B---3--:R-:W-:-:S04]  /*0190*/  IMAD.WIDE.U32 R10, R4, 0x20, R10 ;  /* 0x00000020040a7825 */ /* 0x008fc800078e000a */
[----:B------:R-:W-:Y:S01]  /*01a0*/  FFMA R5, R5, R12, 0.16666667163372039795 ;  /* 0x3e2aaaab05057423 */ /* 0x000fe2000000000c */
[----:B------:R-:W-:-:S04]  /*01b0*/  IMAD.WIDE R10, R3, 0x4, R10 ;  /* 0x00000004030a7825 */ /* 0x000fc800078e020a */
[----:B----4-:R-:W-:Y:S01]  /*01c0*/  FADD R0, R7, 3 ;  /* 0x4040000007007421 */ /* 0x010fe20000000000 */
[----:B------:R0:W-:Y:S03]  /*01d0*/  STG.E desc[UR6][R8.64], R7 ;  /* 0x0000000708007986 */ /* 0x0001e6000c101906 */
[----:B------:R-:W1:Y:S01]  /*01e0*/  FCHK P0, R0, 6 ;  /* 0x40c0000000007902 */ /* 0x000e620000000000 */
[----:B------:R0:W-:Y:S01]  /*01f0*/  STG.E desc[UR6][R10.64], R0 ;  /* 0x000000000a007986 */ /* 0x0001e2000c101906 */
[----:B------:R-:W-:-:S04]  /*0200*/  FFMA R6, R0, R5, RZ ;  /* 0x0000000500067223 */ /* 0x000fc800000000ff */
[----:B------:R-:W-:-:S04]  /*0210*/  FFMA R12, R6, -6, R0 ;  /* 0xc0c00000060c7823 */ /* 0x000fc80000000000 */
[----:B------:R-:W-:Y:S01]  /*0220*/  FFMA R5, R5, R12, R6 ;  /* 0x0000000c05057223 */ /* 0x000fe20000000006 */
[----:B01----:R-:W-:Y:S06]  /*0230*/  @!P0 BRA `(.L_x_1) ;  /* 0x00000000000c8947 */ /* 0x003fec0003800000 */
[----:B------:R-:W-:-:S07]  /*0240*/  MOV R6, 0x260 ;  /* 0x0000026000067802 */ /* 0x000fce0000000f00 */
[----:B------:R-:W-:Y:S05]  /*0250*/  CALL.REL.NOINC `($__internal_0_$__cuda_sm3x_div_rn_noftz_f32_slowpath) ;  /* 0x0000000000747944 */ /* 0x000fea0003c00000 */
[----:B------:R-:W-:-:S07]  /*0260*/  IMAD.MOV.U32 R5, RZ, RZ, R0 ;  /* 0x000000ffff057224 */ /* 0x000fce00078e0000 */
.L_x_1:
[----:B------:R-:W-:Y:S05]  /*0270*/  BSYNC.RECONVERGENT B1 ;  /* 0x0000000000017941 */ /* 0x000fea0003800200 */
.L_x_0:
[----:B------:R-:W0:Y:S01]  /*0280*/  LDC.64 R10, c[0x4][0x10] ;  /* 0x01000400ff0a7b82 */ /* 0x000e220000000a00 */
[----:B------:R-:W-:-:S07]  /*0290*/  MOV R21, 0x3f800000 ;  /* 0x3f80000000157802 */ /* 0x000fce0000000f00 */
[----:B------:R-:W1:Y:S08]  /*02a0*/  LDC.64 R12, c[0x4][0x18] ;  /* 0x01000600ff0c7b82 */ /* 0x000e700000000a00 */
[----:B------:R-:W2:Y:S08]  /*02b0*/  LDC.64 R14, c[0x4][0x20] ;  /* 0x01000800ff0e7b82 */ /* 0x000eb00000000a00 */
[----:B------:R-:W3:Y:S01]  /*02c0*/  LDC.64 R16, c[0x4][0x28] ;  /* 0x01000a00ff107b82 */ /* 0x000ee20000000a00 */
[----:B0-----:R-:W-:-:S04]  /*02d0*/  IMAD.WIDE.U32 R10, R4, 0x20, R10 ;  /* 0x00000020040a7825 */ /* 0x001fc800078e000a */
[----:B------:R-:W-:-:S03]  /*02e0*/  IMAD.WIDE R10, R3, 0x4, R10 ;  /* 0x00000004030a7825 */ /* 0x000fc600078e020a */
[----:B------:R-:W0:Y:S01]  /*02f0*/  LDC.64 R8, c[0x4][0x30] ;  /* 0x01000c00ff087b82 */ /* 0x000e220000000a00 */
[C---:B-1----:R-:W-:Y:S01]  /*0300*/  IMAD.WIDE.U32 R12, R4.reuse, 0x20, R12 ;  /* 0x00000020040c7825 */ /* 0x042fe200078e000c */
[----:B------:R-:W-:Y:S06]  /*0310*/  STG.E desc[UR6][R10.64], R5 ;  /* 0x000000050a007986 */ /* 0x000fec000c101906 */
[----:B------:R-:W1:Y:S01]  /*0320*/  LDC.64 R6, c[0x0][0x388] ;  /* 0x0000e200ff067b82 */ /* 0x000e620000000a00 */
[----:B--2---:R-:W-:-:S04]  /*0330*/  IMAD.WIDE.U32 R14, R4, 0x20, R14 ;  /* 0x00000020040e7825 */ /* 0x004fc800078e000e */
[----:B------:R-:W-:-:S04]  /*0340*/  IMAD.WIDE R14, R3, 0x4, R14 ;  /* 0x00000004030e7825 */ /* 0x000fc800078e020e */
[----:B---3--:R-:W-:-:S04]  /*0350*/  IMAD.WIDE.U32 R16, R4, 0x20, R16 ;  /* 0x0000002004107825 */ /* 0x008fc800078e0010 */
[----:B0-----:R-:W-:-:S04]  /*0360*/  IMAD.WIDE.U32 R18, R4, 0x20, R8 ;  /* 0x0000002004127825 */ /* 0x001fc800078e0008 */
[----:B------:R-:W-:-:S04]  /*0370*/  IMAD.WIDE R8, R3, 0x4, R12 ;  /* 0x0000000403087825 */ /* 0x000fc800078e020c */
[----:B------:R-:W-:Y:S01]  /*0380*/  FADD.SAT R13, RZ, R5 ;  /* 0x00000005ff0d7221 */ /* 0x000fe20000002000 */
[C---:B------:R-:W-:Y:S01]  /*0390*/  IMAD.WIDE R16, R3.reuse, 0x4, R16 ;  /* 0x0000000403107825 */ /* 0x040fe200078e0210 */
[----:B------:R-:W-:Y:S03]  /*03a0*/  STG.E desc[UR6][R8.64], RZ ;  /* 0x000000ff08007986 */ /* 0x000fe6000c101906 */
[----:B------:R-:W-:Y:S01]  /*03b0*/  IMAD.WIDE R18, R3, 0x4, R18 ;  /* 0x0000000403127825 */ /* 0x000fe200078e0212 */
[----:B------:R-:W-:Y:S01]  /*03c0*/  FMNMX R3, RZ, R5, !PT ;  /* 0x00000005ff037209 */ /* 0x000fe20007800000 */
[----:B------:R-:W-:Y:S02]  /*03d0*/  STG.E desc[UR6][R14.64], R21 ;  /* 0x000000150e007986 */ /* 0x000fe4000c101906 */
[----:B-1----:R-:W-:Y:S02]  /*03e0*/  IMAD.WIDE R6, R2, 0x4, R6 ;  /* 0x0000000402067825 */ /* 0x002fe400078e0206 */
[----:B------:R-:W-:Y:S04]  /*03f0*/  STG.E desc[UR6][R16.64], R3 ;  /* 0x0000000310007986 */ /* 0x000fe8000c101906 */
[----:B------:R-:W-:Y:S04]  /*0400*/  STG.E desc[UR6][R18.64], R13 ;  /* 0x0000000d12007986 */ /* 0x000fe8000c101906 */
[----:B------:R-:W-:Y:S01]  /*0410*/  STG.E desc[UR6][R6.64], R13 ;  /* 0x0000000d06007986 */ /* 0x000fe2000c101906 */
[----:B------:R-:W-:Y:S05]  /*0420*/  EXIT ;  /* 0x000000000000794d */ /* 0x000fea0003800000 */
        .weak           $__internal_0_$__cuda_sm3x_div_rn_noftz_f32_slowpath
        .type           $__internal_0_$__cuda_sm3x_div_rn_noftz_f32_slowpath,@function
        .size           $__internal_0_$__cuda_sm3x_div_rn_noftz_f32_slowpath,(.L_x_15 - $__internal_0_$__cuda_sm3x_div_rn_noftz_f32_slowpath)
$__internal_0_$__cuda_sm3x_div_rn_noftz_f32_slowpath:
[----:B------:R-:W-:Y:S01]  /*0430*/  SHF.R.U32.HI R5, RZ, 0x17, R0 ;  /* 0x00000017ff057819 */ /* 0x000fe20000011600 */
[----:B------:R-:W-:Y:S04]  /*0440*/  BSSY.RECONVERGENT B0, `(.L_x_2) ;  /* 0x000005c000007945 */ /* 0x000fe80003800200 */
[----:B------:R-:W-:Y:S01]  /*0450*/  BSSY.RELIABLE B2, `(.L_x_3) ;  /* 0x000001a000027945 */ /* 0x000fe20003800100 */
[----:B------:R-:W-:Y:S02]  /*0460*/  MOV R7, R0 ;  /* 0x0000000000077202 */ /* 0x000fe40000000f00 */
[----:B------:R-:W-:-:S05]  /*0470*/  LOP3.LUT R5, R5, 0xff, RZ, 0xc0, !PT ;  /* 0x000000ff05057812 */ /* 0x000fca00078ec0ff */
[----:B------:R-:W-:-:S05]  /*0480*/  VIADD R9, R5, 0xffffffff ;  /* 0xffffffff05097836 */ /* 0x000fca0000000000 */
[----:B------:R-:W-:-:S13]  /*0490*/  ISETP.GT.U32.OR P0, PT, R9, 0xfd, !PT ;  /* 0x000000fd0900780c */ /* 0x000fda0007f04470 */
[----:B------:R-:W-:Y:S01]  /*04a0*/  @!P0 IMAD.MOV.U32 R8, RZ, RZ, RZ ;  /* 0x000000ffff088224 */ /* 0x000fe200078e00ff */
[----:B------:R-:W-:Y:S06]  /*04b0*/  @!P0 BRA `(.L_x_4) ;  /* 0x00000000004c8947 */ /* 0x000fec0003800000 */
[----:B------:R-:W-:-:S13]  /*04c0*/  FSETP.GTU.FTZ.AND P0, PT, |R0|, +INF , PT ;  /* 0x7f8000000000780b */ /* 0x000fda0003f1c200 */
[----:B------:R-:W-:Y:S05]  /*04d0*/  @P0 BREAK.RELIABLE B2 ;  /* 0x0000000000020942 */ /* 0x000fea0003800100 */
[----:B------:R-:W-:Y:S05]  /*04e0*/  @P0 BRA `(.L_x_5) ;  /* 0x0000000400400947 */ /* 0x000fea0003800000 */
[----:B------:R-:W-:-:S05]  /*04f0*/  HFMA2 R8, -RZ, RZ, 2.375, 0 ;  /* 0x40c00000ff087431 */ /* 0x000fca00000001ff */
[----:B------:R-:W-:-:S13]  /*0500*/  LOP3.LUT P0, RZ, R8, 0x7fffffff, R7, 0xc8, !PT ;  /* 0x7fffffff08ff7812 */ /* 0x000fda000780c807 */
[----:B------:R-:W-:Y:S05]  /*0510*/  @!P0 BREAK.RELIABLE B2 ;  /* 0x0000000000028942 */ /* 0x000fea0003800100 */
[----:B------:R-:W-:Y:S05]  /*0520*/  @!P0 BRA `(.L_x_6) ;  /* 0x0000000400288947 */ /* 0x000fea0003800000 */
[----:B------:R-:W-:-:S13]  /*0530*/  LOP3.LUT P0, RZ, R7, 0x7fffffff, RZ, 0xc0, !PT ;  /* 0x7fffffff07ff7812 */ /* 0x000fda000780c0ff */
[----:B------:R-:W-:Y:S05]  /*0540*/  @!P0 BREAK.RELIABLE B2 ;  /* 0x0000000000028942 */ /* 0x000fea0003800100 */
[----:B------:R-:W-:Y:S05]  /*0550*/  @!P0 BRA `(.L_x_7) ;  /* 0x0000000400148947 */ /* 0x000fea0003800000 */
[----:B------:R-:W-:Y:S02]  /*0560*/  FSETP.NEU.FTZ.AND P0, PT, |R0|, +INF , PT ;  /* 0x7f8000000000780b */ /* 0x000fe40003f1d200 */
[----:B------:R-:W-:-:S04]  /*0570*/  LOP3.LUT P1, RZ, R8, 0x7fffffff, RZ, 0xc0, !PT ;  /* 0x7fffffff08ff7812 */ /* 0x000fc8000782c0ff */
[----:B------:R-:W-:-:S13]  /*0580*/  PLOP3.LUT P0, PT, P0, P1, PT, 0x2f, 0xf2 ;  /* 0x0000000000f2781c */ /* 0x000fda0000702577 */
[----:B------:R-:W-:Y:S05]  /*0590*/  @P0 BREAK.RELIABLE B2 ;  /* 0x0000000000020942 */ /* 0x000fea0003800100 */
[----:B------:R-:W-:Y:S05]  /*05a0*/  @P0 BRA `(.L_x_8) ;  /* 0x0000000000f40947 */ /* 0x000fea0003800000 */
[----:B------:R-:W-:-:S13]  /*05b0*/  ISETP.GE.AND P0, PT, R9, RZ, PT ;  /* 0x000000ff0900720c */ /* 0x000fda0003f06270 */
[----:B------:R-:W-:Y:S02]  /*05c0*/  @P0 IMAD.MOV.U32 R8, RZ, RZ, RZ ;  /* 0x000000ffff080224 */ /* 0x000fe400078e00ff */
[----:B------:R-:W-:Y:S01]  /*05d0*/  @!P0 FFMA R7, R0, 1.84467440737095516160e+19, RZ ;  /* 0x5f80000000078823 */ /* 0x000fe200000000ff */
[----:B------:R-:W-:-:S07]  /*05e0*/  @!P0 MOV R8, 0xffffffc0 ;  /* 0xffffffc000088802 */ /* 0x000fce0000000f00 */
.L_x_4:
[----:B------:R-:W-:Y:S05]  /*05f0*/  BSYNC.RELIABLE B2 ;  /* 0x0000000000027941 */ /* 0x000fea0003800100 */
.L_x_3:
[----:B------:R-:W-:Y:S01]  /*0600*/  UMOV UR4, 0x40c00000 ;  /* 0x40c0000000047882 */ /* 0x000fe20000000000 */
[----:B------:R-:W-:Y:S01]  /*0610*/  VIADD R5, R5, 0xffffff81 ;  /* 0xffffff8105057836 */ /* 0x000fe20000000000 */
[----:B------:R-:W-:Y:S01]  /*0620*/  UIADD3 UR4, UPT, UPT, UR4, -0x1000000, URZ ;  /* 0xff00000004047890 */ /* 0x000fe2000fffe0ff */
[----:B------:R-:W-:Y:S02]  /*0630*/  BSSY.RECONVERGENT B2, `(.L_x_9) ;  /* 0x0000033000027945 */ /* 0x000fe40003800200 */
[----:B------:R-:W-:Y:S01]  /*0640*/  IMAD R0, R5, -0x800000, R7 ;  /* 0xff80000005007824 */ /* 0x000fe200078e0207 */
[----:B------:R-:W-:Y:S02]  /*0650*/  IADD3 R8, PT, PT, R8, -0x2, R5 ;  /* 0xfffffffe08087810 */ /* 0x000fe40007ffe005 */
[----:B------:R-:W-:-:S03]  /*0660*/  FADD.FTZ R11, -RZ, -UR4 ;  /* 0x80000004ff0b7e21 */ /* 0x000fc60008010100 */
[----:B------:R-:W0:Y:S02]  /*0670*/  MUFU.RCP R9, UR4 ;  /* 0x0000000400097d08 */ /* 0x000e240008001000 */
[----:B0-----:R-:W-:-:S04]  /*0680*/  FFMA R10, R9, R11, 1 ;  /* 0x3f800000090a7423 */ /* 0x001fc8000000000b */
[----:B------:R-:W-:-:S04]  /*0690*/  FFMA R9, R9, R10, R9 ;  /* 0x0000000a09097223 */ /* 0x000fc80000000009 */
[----:B------:R-:W-:-:S04]  /*06a0*/  FFMA R10, R0, R9, RZ ;  /* 0x00000009000a7223 */ /* 0x000fc800000000ff */
[----:B------:R-:W-:-:S04]  /*06b0*/  FFMA R7, R11, R10, R0 ;  /* 0x0000000a0b077223 */ /* 0x000fc80000000000 */
[----:B------:R-:W-:-:S04]  /*06c0*/  FFMA R10, R9, R7, R10 ;  /* 0x00000007090a7223 */ /* 0x000fc8000000000a */
[----:B------:R-:W-:-:S04]  /*06d0*/  FFMA R11, R11, R10, R0 ;  /* 0x0000000a0b0b7223 */ /* 0x000fc80000000000 */
[----:B------:R-:W-:-:S05]  /*06e0*/  FFMA R0, R9, R11, R10 ;  /* 0x0000000b09007223 */ /* 0x000fca000000000a */
[----:B------:R-:W-:-:S04]  /*06f0*/  SHF.R.U32.HI R7, RZ, 0x17, R0 ;  /* 0x00000017ff077819 */ /* 0x000fc80000011600 */
[----:B------:R-:W-:-:S04]  /*0700*/  LOP3.LUT R7, R7, 0xff, RZ, 0xc0, !PT ;  /* 0x000000ff07077812 */ /* 0x000fc800078ec0ff */
[----:B------:R-:W-:-:S05]  /*0710*/  IADD3 R12, PT, PT, R7, R8, RZ ;  /* 0x00000008070c7210 */ /* 0x000fca0007ffe0ff */
[----:B------:R-:W-:-:S05]  /*0720*/  VIADD R5, R12, 0xffffffff ;  /* 0xffffffff0c057836 */ /* 0x000fca0000000000 */
[----:B------:R-:W-:-:S13]  /*0730*/  ISETP.GE.U32.AND P0, PT, R5, 0xfe, PT ;  /* 0x000000fe0500780c */ /* 0x000fda0003f06070 */
[----:B------:R-:W-:Y:S05]  /*0740*/  @!P0 BRA `(.L_x_10) ;  /* 0x0000000000808947 */ /* 0x000fea0003800000 */
[----:B------:R-:W-:-:S13]  /*0750*/  ISETP.GT.AND P0, PT, R12, 0xfe, PT ;  /* 0x000000fe0c00780c */ /* 0x000fda0003f04270 */
[----:B------:R-:W-:Y:S05]  /*0760*/  @P0 BRA `(.L_x_11) ;  /* 0x00000000006c0947 */ /* 0x000fea0003800000 */
[----:B------:R-:W-:-:S13]  /*0770*/  ISETP.GE.AND P0, PT, R12, 0x1, PT ;  /* 0x000000010c00780c */ /* 0x000fda0003f06270 */
[----:B------:R-:W-:Y:S05]  /*0780*/  @P0 BRA `(.L_x_12) ;  /* 0x0000000000740947 */ /* 0x000fea0003800000 */
[----:B------:R-:W-:Y:S02]  /*0790*/  ISETP.GE.AND P0, PT, R12, -0x18, PT ;  /* 0xffffffe80c00780c */ /* 0x000fe40003f06270 */
[----:B------:R-:W-:-:S11]  /*07a0*/  LOP3.LUT R0, R0, 0x80000000, RZ, 0xc0, !PT ;  /* 0x8000000000007812 */ /* 0x000fd600078ec0ff */
[----:B------:R-:W-:Y:S05]  /*07b0*/  @!P0 BRA `(.L_x_12) ;  /* 0x0000000000688947 */ /* 0x000fea0003800000 */
[CCC-:B------:R-:W-:Y:S01]  /*07c0*/  FFMA.RZ R5, R9.reuse, R11.reuse, R10.reuse ;  /* 0x0000000b09057223 */ /* 0x1c0fe2000000c00a */
[-CC-:B------:R-:W-:Y:S01]  /*07d0*/  FFMA.RM R8, R9, R11.reuse, R10.reuse ;  /* 0x0000000b09087223 */ /* 0x180fe2000000400a */
[C---:B------:R-:W-:Y:S02]  /*07e0*/  ISETP.NE.AND P2, PT, R12.reuse, RZ, PT ;  /* 0x000000ff0c00720c */ /* 0x040fe40003f45270 */
[C---:B------:R-:W-:Y:S02]  /*07f0*/  ISETP.NE.AND P1, PT, R12.reuse, RZ, PT ;  /* 0x000000ff0c00720c */ /* 0x040fe40003f25270 */
[----:B------:R-:W-:Y:S01]  /*0800*/  LOP3.LUT R7, R5, 0x7fffff, RZ, 0xc0, !PT ;  /* 0x007fffff05077812 */ /* 0x000fe200078ec0ff */
[----:B------:R-:W-:Y:S01]  /*0810*/  FFMA.RP R5, R9, R11, R10 ;  /* 0x0000000b09057223 */ /* 0x000fe2000000800a */
[----:B------:R-:W-:Y:S01]  /*0820*/  IADD3 R10, PT, PT, R12, 0x20, RZ ;  /* 0x000000200c0a7810 */ /* 0x000fe20007ffe0ff */
[----:B------:R-:W-:Y:S01]  /*0830*/  IMAD.MOV R9, RZ, RZ, -R12 ;  /* 0x000000ffff097224 */ /* 0x000fe200078e0a0c */
[----:B------:R-:W-:-:S02]  /*0840*/  LOP3.LUT R7, R7, 0x800000, RZ, 0xfc, !PT ;  /* 0x0080000007077812 */ /* 0x000fc400078efcff */
[----:B------:R-:W-:Y:S02]  /*0850*/  FSETP.NEU.FTZ.AND P0, PT, R5, R8, PT ;  /* 0x000000080500720b */ /* 0x000fe40003f1d000 */
[----:B------:R-:W-:Y:S02]  /*0860*/  SHF.L.U32 R10, R7, R10, RZ ;  /* 0x0000000a070a7219 */ /* 0x000fe400000006ff */
[----:B------:R-:W-:Y:S02]  /*0870*/  SEL R8, R9, RZ, P2 ;  /* 0x000000ff09087207 */ /* 0x000fe40001000000 */
[----:B------:R-:W-:Y:S02]  /*0880*/  ISETP.NE.AND P1, PT, R10, RZ, P1 ;  /* 0x000000ff0a00720c */ /* 0x000fe40000f25270 */
[----:B------:R-:W-:Y:S02]  /*0890*/  SHF.R.U32.HI R8, RZ, R8, R7 ;  /* 0x00000008ff087219 */ /* 0x000fe40000011607 */
[----:B------:R-:W-:-:S02]  /*08a0*/  PLOP3.LUT P0, PT, P0, P1, PT, 0xf8, 0x8f ;  /* 0x00000000008f781c */ /* 0x000fc40000703f70 */
[----:B------:R-:W-:Y:S02]  /*08b0*/  SHF.R.U32.HI R10, RZ, 0x1, R8 ;  /* 0x00000001ff0a7819 */ /* 0x000fe40000011608 */
[----:B------:R-:W-:-:S04]  /*08c0*/  SEL R5, RZ, 0x1, !P0 ;  /* 0x00000001ff057807 */ /* 0x000fc80004000000 */
[----:B------:R-:W-:-:S04]  /*08d0*/  LOP3.LUT R5, R5, 0x1, R10, 0xf8, !PT ;  /* 0x0000000105057812 */ /* 0x000fc800078ef80a */
[----:B------:R-:W-:-:S04]  /*08e0*/  LOP3.LUT R5, R5, R8, RZ, 0xc0, !PT ;  /* 0x0000000805057212 */ /* 0x000fc800078ec0ff */
[----:B------:R-:W-:-:S04]  /*08f0*/  IADD3 R5, PT, PT, R10, R5, RZ ;  /* 0x000000050a057210 */ /* 0x000fc80007ffe0ff */
[----:B------:R-:W-:Y:S01]  /*0900*/  LOP3.LUT R0, R5, R0, RZ, 0xfc, !PT ;  /* 0x0000000005007212 */ /* 0x000fe200078efcff */
[----:B------:R-:W-:Y:S06]  /*0910*/  BRA `(.L_x_12) ;  /* 0x0000000000107947 */ /* 0x000fec0003800000 */
.L_x_11:
[----:B------:R-:W-:-:S04]  /*0920*/  LOP3.LUT R0, R0, 0x80000000, RZ, 0xc0, !PT ;  /* 0x8000000000007812 */ /* 0x000fc800078ec0ff */
[----:B------:R-:W-:Y:S01]  /*0930*/  LOP3.LUT R0, R0, 0x7f800000, RZ, 0xfc, !PT ;  /* 0x7f80000000007812 */ /* 0x000fe200078efcff */
[----:B------:R-:W-:Y:S06]  /*0940*/  BRA `(.L_x_12) ;  /* 0x0000000000047947 */ /* 0x000fec0003800000 */
.L_x_10:
[----:B------:R-:W-:-:S07]  /*0950*/  IMAD R0, R8, 0x800000, R0 ;  /* 0x0080000008007824 */ /* 0x000fce00078e0200 */
.L_x_12:
[----:B------:R-:W-:Y:S05]  /*0960*/  BSYNC.RECONVERGENT B2 ;  /* 0x0000000000027941 */ /* 0x000fea0003800200 */
.L_x_9:
[----:B------:R-:W-:Y:S05]  /*0970*/  BRA `(.L_x_13) ;  /* 0x0000000000207947 */ /* 0x000fea0003800000 */
.L_x_8:
[----:B------:R-:W-:-:S04]  /*0980*/  LOP3.LUT R0, R8, 0x80000000, R7, 0x48, !PT ;  /* 0x8000000008007812 */ /* 0x000fc800078e4807 */
[----:B------:R-:W-:Y:S01]  /*0990*/  LOP3.LUT R0, R0, 0x7f800000, RZ, 0xfc, !PT ;  /* 0x7f80000000007812 */ /* 0x000fe200078efcff */
[----:B------:R-:W-:Y:S06]  /*09a0*/  BRA `(.L_x_13) ;  /* 0x0000000000147947 */ /* 0x000fec0003800000 */
.L_x_7:
[----:B------:R-:W-:Y:S01]  /*09b0*/  LOP3.LUT R0, R8, 0x80000000, R7, 0x48, !PT ;  /* 0x8000000008007812 */ /* 0x000fe200078e4807 */
[----:B------:R-:W-:Y:S06]  /*09c0*/  BRA `(.L_x_13) ;  /* 0x00000000000c7947 */ /* 0x000fec0003800000 */
.L_x_6:
[----:B------:R-:W0:Y:S01]  /*09d0*/  MUFU.RSQ R0, -QNAN ;  /* 0xffc0000000007908 */ /* 0x000e220000001400 */
[----:B------:R-:W-:Y:S05]  /*09e0*/  BRA `(.L_x_13) ;  /* 0x0000000000047947 */ /* 0x000fea0003800000 */
.L_x_5:
[----:B------:R-:W-:-:S07]  /*09f0*/  FADD.FTZ R0, R0, 6 ;  /* 0x40c0000000007421 */ /* 0x000fce0000010000 */
.L_x_13:
[----:B------:R-:W-:Y:S05]  /*0a00*/  BSYNC.RECONVERGENT B0 ;  /* 0x0000000000007941 */ /* 0x000fea0003800200 */
.L_x_2:
[----:B------:R-:W-:-:S04]  /*0a10*/  HFMA2 R7, -RZ, RZ, 0, 0 ;  /* 0x00000000ff077431 */ /* 0x000fc800000001ff */
[----:B0-----:R-:W-:Y:S05]  /*0a20*/  RET.REL.NODEC R6 `(_Z20F_hardsigmoid_kernelPfS_) ;  /* 0xfffffff406747950 */ /* 0x001fea0003c3ffff */
.L_x_14:
[----:B------:R-:W-:-:S00]  /*0a30*/  BRA `(.L_x_14) ;  /* 0xfffffffc00fc7947 */ /* 0x000fc0000383ffff */
[----:B------:R-:W-:-:S00]  /*0a40*/  NOP ;  /* 0x0000000000007918 */ /* 0x000fc00000000000 */
        /* <DEDUP_REMOVED lines=11> */
.L_x_15:


//--------------------- .nv.shared.reserved.0     --------------------------
	.section	.nv.shared.reserved.0,"aw",@nobits
	.weak		__nv_reservedSMEM_offset_0_alias
	.size		__nv_reservedSMEM_offset_0_alias, 0, 64
	.other		__nv_reservedSMEM_offset_0_alias,@"STO_CUDA_RESERVED_SHARED STV_DEFAULT"
__nv_reservedSMEM_offset_0_alias:
	.zero		0
	.zero		64


//--------------------- .nv.global                --------------------------
	.section	.nv.global,"aw",@nobits
	.align	4
.nv.global:
	.type		scaled,@object
	.size		scaled,(result - scaled)
scaled:
	.zero		256
	.type		result,@object
	.size		result,(x - result)
result:
	.zero		256
	.type		x,@object
	.size		x,(ones - x)
x:
	.zero		256
	.type		ones,@object
	.size		ones,(x_plus_3 - ones)
ones:
	.zero		256
	.type		x_plus_3,@object
	.size		x_plus_3,(clamp_low - x_plus_3)
x_plus_3:
	.zero		256
	.type		clamp_low,@object
	.size		clamp_low,(zeros - clamp_low)
clamp_low:
	.zero		256
	.type		zeros,@object
	.size		zeros,(.L_3 - zeros)
zeros:
	.zero		256
.L_3:


//--------------------- .nv.constant0._Z20F_hardsigmoid_kernelPfS_ --------------------------
	.section	.nv.constant0._Z20F_hardsigmoid_kernelPfS_,"a",@progbits
	.sectionflags	@""
	.align	4
.nv.constant0._Z20F_hardsigmoid_kernelPfS_:
	.zero		912


//--------------------- SYMBOLS --------------------------

	.type		.nv.reservedSmem.offset0,@object
	.size		.nv.reservedSmem.offset0,0x4
